	.headerflags	@"EF_CUDA_TEXMODE_UNIFIED EF_CUDA_64BIT_ADDRESS EF_CUDA_ACCELERATORS EF_CUDA_SM90 EF_CUDA_VIRTUAL_SM(EF_CUDA_SM90)"
	.elftype	@"ET_EXEC"


//--------------------- .nv.info                  --------------------------
	.section	.nv.info,"",@"SHT_CUDA_INFO"
	.align	4


	//----- nvinfo : EIATTR_REGCOUNT
	.align		4
        /*0000*/ 	.byte	0x04, 0x2f
        /*0002*/ 	.short	(.L_1 - .L_0)
	.align		4
.L_0:
        /*0004*/ 	.word	index@(triton_poi_fused_leaky_relu_8)
        /*0008*/ 	.word	0x0000000e


	//----- nvinfo : EIATTR_MIN_STACK_SIZE
	.align		4
.L_1:
        /*000c*/ 	.byte	0x04, 0x12
        /*000e*/ 	.short	(.L_3 - .L_2)
	.align		4
.L_2:
        /*0010*/ 	.word	index@(triton_poi_fused_leaky_relu_8)
        /*0014*/ 	.word	0x00000000


	//----- nvinfo : EIATTR_FRAME_SIZE
	.align		4
.L_3:
        /*0018*/ 	.byte	0x04, 0x11
        /*001a*/ 	.short	(.L_5 - .L_4)
	.align		4
.L_4:
        /*001c*/ 	.word	index@(triton_poi_fused_leaky_relu_8)
        /*0020*/ 	.word	0x00000000


	//----- nvinfo : EIATTR_MIN_STACK_SIZE
	.align		4
.L_5:
        /*0024*/ 	.byte	0x04, 0x12
        /*0026*/ 	.short	(.L_7 - .L_6)
	.align		4
.L_6:
        /*0028*/ 	.word	index@(triton_poi_fused_leaky_relu_8)
        /*002c*/ 	.word	0x00000000
.L_7:


//--------------------- .nv.info.triton_poi_fused_leaky_relu_8 --------------------------
	.section	.nv.info.triton_poi_fused_leaky_relu_8,"",@"SHT_CUDA_INFO"
	.sectionflags	@""
	.align	4


	//----- nvinfo : EIATTR_CUDA_API_VERSION
	.align		4
        /*0000*/ 	.byte	0x04, 0x37
        /*0002*/ 	.short	(.L_9 - .L_8)
.L_8:
        /*0004*/ 	.word	0x0000007c


	//----- nvinfo : EIATTR_KPARAM_INFO
	.align		4
.L_9:
        /*0008*/ 	.byte	0x04, 0x17
        /*000a*/ 	.short	(.L_11 - .L_10)
.L_10:
        /*000c*/ 	.word	0x00000000
        /*0010*/ 	.short	0x0003
        /*0012*/ 	.short	0x0018
        /*0014*/ 	.byte	0x00, 0xf0, 0x11, 0x00


	//----- nvinfo : EIATTR_KPARAM_INFO
	.align		4
.L_11:
        /*0018*/ 	.byte	0x04, 0x17
        /*001a*/ 	.short	(.L_13 - .L_12)
.L_12:
        /*001c*/ 	.word	0x00000000
        /*0020*/ 	.short	0x0002
        /*0022*/ 	.short	0x0010
        /*0024*/ 	.byte	0x00, 0xf4, 0x21, 0x00


	//----- nvinfo : EIATTR_KPARAM_INFO
	.align		4
.L_13:
        /*0028*/ 	.byte	0x04, 0x17
        /*002a*/ 	.short	(.L_15 - .L_14)
.L_14:
        /*002c*/ 	.word	0x00000000
        /*0030*/ 	.short	0x0001
        /*0032*/ 	.short	0x0008
        /*0034*/ 	.byte	0x00, 0xf4, 0x21, 0x00


	//----- nvinfo : EIATTR_KPARAM_INFO
	.align		4
.L_15:
        /*0038*/ 	.byte	0x04, 0x17
        /*003a*/ 	.short	(.L_17 - .L_16)
.L_16:
        /*003c*/ 	.word	0x00000000
        /*0040*/ 	.short	0x0000
        /*0042*/ 	.short	0x0000
        /*0044*/ 	.byte	0x00, 0xf4, 0x21, 0x00


	//----- nvinfo : EIATTR_SPARSE_MMA_MASK
	.align		4
.L_17:
        /*0048*/ 	.byte	0x03, 0x50
        /*004a*/ 	.short	0x0000


	//----- nvinfo : EIATTR_MAXREG_COUNT
	.align		4
        /*004c*/ 	.byte	0x03, 0x1b
        /*004e*/ 	.short	0x00ff


	//----- nvinfo : EIATTR_EXIT_INSTR_OFFSETS
	.align		4
        /*0050*/ 	.byte	0x04, 0x1c
        /*0052*/ 	.short	(.L_19 - .L_18)


	//   ....[0]....
.L_18:
        /*0054*/ 	.word	0x000001b0


	//   ....[1]....
        /*0058*/ 	.word	0x000001d0


	//----- nvinfo : EIATTR_REQNTID
	.align		4
.L_19:
        /*005c*/ 	.byte	0x04, 0x10
        /*005e*/ 	.short	(.L_21 - .L_20)
.L_20:
        /*0060*/ 	.word	0x00000080
        /*0064*/ 	.word	0x00000001
        /*0068*/ 	.word	0x00000001


	//----- nvinfo : EIATTR_CBANK_PARAM_SIZE
	.align		4
.L_21:
        /*006c*/ 	.byte	0x03, 0x19
        /*006e*/ 	.short	0x001c


	//----- nvinfo : EIATTR_PARAM_CBANK
	.align		4
        /*0070*/ 	.byte	0x04, 0x0a
        /*0072*/ 	.short	(.L_23 - .L_22)
	.align		4
.L_22:
        /*0074*/ 	.word	index@(.nv.constant0.triton_poi_fused_leaky_relu_8)
        /*0078*/ 	.short	0x0210
        /*007a*/ 	.short	0x001c


	//----- nvinfo : EIATTR_SW_WAR
	.align		4
.L_23:
        /*007c*/ 	.byte	0x04, 0x36
        /*007e*/ 	.short	(.L_25 - .L_24)
.L_24:
        /*0080*/ 	.word	0x00000008
.L_25:


//--------------------- .nv.callgraph             --------------------------
	.section	.nv.callgraph,"",@"SHT_CUDA_CALLGRAPH"
	.align	4
	.sectionentsize	8
	.align		4
        /*0000*/ 	.word	0x00000000
	.align		4
        /*0004*/ 	.word	0xffffffff
	.align		4
        /*0008*/ 	.word	0x00000000
	.align		4
        /*000c*/ 	.word	0xfffffffe
	.align		4
        /*0010*/ 	.word	0x00000000
	.align		4
        /*0014*/ 	.word	0xfffffffd
	.align		4
        /*0018*/ 	.word	0x00000000
	.align		4
        /*001c*/ 	.word	0xfffffffc


//--------------------- .text.triton_poi_fused_leaky_relu_8 --------------------------
	.section	.text.triton_poi_fused_leaky_relu_8,"ax",@progbits
	.align	128
        .global         triton_poi_fused_leaky_relu_8
        .type           triton_poi_fused_leaky_relu_8,@function
        .size           triton_poi_fused_leaky_relu_8,(.L_x_1 - triton_poi_fused_leaky_relu_8)
        .other          triton_poi_fused_leaky_relu_8,@"STO_CUDA_ENTRY STV_DEFAULT"
triton_poi_fused_leaky_relu_8:
.text.triton_poi_fused_leaky_relu_8:
[----:B------:R-:W0:Y:S02]  /*0000*/  LDC R1, c[0x0][0x28] ;  /* 0x00000a00ff017b82 */ /* 0x000e240000000800 */
[----:B------:R-:W1:Y:S01]  /*0010*/  S2R R0, SR_TID.X ;  /* 0x0000000000007919 */ /* 0x000e620000002100 */
[----:B------:R-:W2:Y:S01]  /*0020*/  LDC.64 R4, c[0x0][0x218] ;  /* 0x00008600ff047b82 */ /* 0x000ea20000000a00 */
[----:B------:R-:W-:Y:S01]  /*0030*/  ULDC.64 UR4, c[0x0][0x208] ;  /* 0x0000820000047ab9 */ /* 0x000fe20000000a00 */
[----:B------:R-:W-:Y:S01]  /*0040*/  ULDC.64 UR6, c[0x0][0x220] ;  /* 0x0000880000067ab9 */ /* 0x000fe20000000a00 */
[----:B------:R-:W3:Y:S05]  /*0050*/  S2R R7, SR_CTAID.X ;  /* 0x0000000000077919 */ /* 0x000eea0000002500 */
[----:B------:R-:W4:Y:S01]  /*0060*/  LDC.64 R2, c[0x0][0x210] ;  /* 0x00008400ff027b82 */ /* 0x000f220000000a00 */
[----:B-1----:R-:W-:-:S02]  /*0070*/  LOP3.LUT R0, R0, 0x7f, RZ, 0xc0, !PT ;  /* 0x0000007f00007812 */ /* 0x002fc400078ec0ff */
[----:B---3--:R-:W-:-:S03]  /*0080*/  SHF.R.S32.HI R6, RZ, 0x18, R7 ;  /* 0x00000018ff067819 */ /* 0x008fc60000011407 */
[----:B------:R-:W-:Y:S01]  /*0090*/  IMAD R7, R7, 0x80, R0 ;  /* 0x0000008007077824 */ /* 0x000fe200078e0200 */
[----:B------:R-:W-:-:S03]  /*00a0*/  SGXT R0, R6, 0x1 ;  /* 0x000000010600781a */ /* 0x000fc60000000200 */
[C---:B----4-:R-:W-:Y:S01]  /*00b0*/  IMAD.WIDE R2, R7.reuse, 0x4, R2 ;  /* 0x0000000407027825 */ /* 0x050fe200078e0202 */
[----:B------:R-:W-:Y:S02]  /*00c0*/  ISETP.GE.AND P1, PT, R7, 0x400, PT ;  /* 0x000004000700780c */ /* 0x000fe40003f26270 */
[----:B------:R-:W-:-:S04]  /*00d0*/  LEA.HI R0, R0, R7, RZ, 0x5 ;  /* 0x0000000700007211 */ /* 0x000fc800078f28ff */
[----:B------:R-:W-:Y:S01]  /*00e0*/  SHF.R.S32.HI R9, RZ, 0x5, R0 ;  /* 0x00000005ff097819 */ /* 0x000fe20000011400 */
[----:B------:R-:W-:-:S04]  /*00f0*/  IMAD.MOV.U32 R0, RZ, RZ, RZ ;  /* 0x000000ffff007224 */ /* 0x000fc800078e00ff */
[----:B--2---:R-:W-:Y:S02]  /*0100*/  IMAD.WIDE R4, R9, 0x4, R4 ;  /* 0x0000000409047825 */ /* 0x004fe400078e0204 */
[----:B------:R-:W2:Y:S02]  /*0110*/  @!P1 LDG.E R0, desc[UR4][R2.64] ;  /* 0x0000000402009981 */ /* 0x000ea4000c1e1900 */
[----:B------:R-:W-:-:S06]  /*0120*/  IMAD.MOV.U32 R9, RZ, RZ, RZ ;  /* 0x000000ffff097224 */ /* 0x000fcc00078e00ff */
[----:B------:R-:W2:Y:S01]  /*0130*/  @!P1 LDG.E.EL R9, desc[UR4][R4.64] ;  /* 0x0000000404099981 */ /* 0x000ea2000c2e1900 */
[----:B------:R-:W-:-:S04]  /*0140*/  IADD3 R6, P2, R7, UR6, RZ ;  /* 0x0000000607067c10 */ /* 0x000fc8000ff5e0ff */
[----:B------:R-:W-:Y:S02]  /*0150*/  LEA.HI.X.SX32 R7, R7, UR7, 0x1, P2 ;  /* 0x0000000707077c11 */ /* 0x000fe400090f0eff */
[----:B--2---:R-:W-:-:S04]  /*0160*/  FSETP.GT.AND P0, PT, R0, -R9, PT ;  /* 0x800000090000720b */ /* 0x004fc80003f04000 */
[----:B------:R-:W-:Y:S01]  /*0170*/  SEL R11, RZ, 0x1, !P0 ;  /* 0x00000001ff0b7807 */ /* 0x000fe20004000000 */
[----:B------:R-:W-:-:S04]  /*0180*/  FADD R9, R9, R0 ;  /* 0x0000000009097221 */ /* 0x000fc80000000000 */
[----:B------:R1:W-:Y:S04]  /*0190*/  @!P1 STG.E.U8 desc[UR4][R6.64], R11 ;  /* 0x0000000b06009986 */ /* 0x0003e8000c101104 */
[----:B------:R-:W-:Y:S01]  /*01a0*/  @!P0 FMUL R9, R9, 0.20000000298023223877 ;  /* 0x3e4ccccd09098820 */ /* 0x000fe20000400000 */
[----:B------:R-:W-:Y:S06]  /*01b0*/  @P1 EXIT ;  /* 0x000000000000194d */ /* 0x000fec0003800000 */
[----:B------:R-:W-:Y:S01]  /*01c0*/  STG.E desc[UR4][R2.64], R9 ;  /* 0x0000000902007986 */ /* 0x000fe2000c101904 */
[----:B------:R-:W-:Y:S05]  /*01d0*/  EXIT ;  /* 0x000000000000794d */ /* 0x000fea0003800000 */
.L_x_0:
[----:B------:R-:W-:-:S00]  /*01e0*/  BRA `(.L_x_0) ;  /* 0xfffffffc00fc7947 */ /* 0x000fc0000383ffff */
[----:B------:R-:W-:-:S00]  /*01f0*/  NOP ;  /* 0x0000000000007918 */ /* 0x000fc00000000000 */
        /* <DEDUP_REMOVED lines=8> */
.L_x_1:


//--------------------- .nv.constant0.triton_poi_fused_leaky_relu_8 --------------------------
	.section	.nv.constant0.triton_poi_fused_leaky_relu_8,"a",@progbits
	.sectionflags	@""
	.align	4
.nv.constant0.triton_poi_fused_leaky_relu_8:
	.zero		556
